	.headerflags	@"EF_CUDA_TEXMODE_UNIFIED EF_CUDA_64BIT_ADDRESS EF_CUDA_ACCELERATORS EF_CUDA_SM90 EF_CUDA_VIRTUAL_SM(EF_CUDA_SM90)"
	.elftype	@"ET_EXEC"


//--------------------- .nv.info                  --------------------------
	.section	.nv.info,"",@"SHT_CUDA_INFO"
	.align	4


	//----- nvinfo : EIATTR_REGCOUNT
	.align		4
        /*0000*/ 	.byte	0x04, 0x2f
        /*0002*/ 	.short	(.L_3 - .L_2)
	.align		4
.L_2:
        /*0004*/ 	.word	index@(triton_poi_fused__native_batch_norm_legit_no_training_cat_relu_3)
        /*0008*/ 	.word	0x00000017


	//----- nvinfo : EIATTR_MIN_STACK_SIZE
	.align		4
.L_3:
        /*000c*/ 	.byte	0x04, 0x12
        /*000e*/ 	.short	(.L_5 - .L_4)
	.align		4
.L_4:
        /*0010*/ 	.word	index@(triton_poi_fused__native_batch_norm_legit_no_training_cat_relu_3)
        /*0014*/ 	.word	0x00000000


	//----- nvinfo : EIATTR_FRAME_SIZE
	.align		4
.L_5:
        /*0018*/ 	.byte	0x04, 0x11
        /*001a*/ 	.short	(.L_7 - .L_6)
	.align		4
.L_6:
        /*001c*/ 	.word	index@(triton_poi_fused__native_batch_norm_legit_no_training_cat_relu_3)
        /*0020*/ 	.word	0x00000000


	//----- nvinfo : EIATTR_MIN_STACK_SIZE
	.align		4
.L_7:
        /*0024*/ 	.byte	0x04, 0x12
        /*0026*/ 	.short	(.L_9 - .L_8)
	.align		4
.L_8:
        /*0028*/ 	.word	index@(triton_poi_fused__native_batch_norm_legit_no_training_cat_relu_3)
        /*002c*/ 	.word	0x00000000
.L_9:


//--------------------- .nv.info.triton_poi_fused__native_batch_norm_legit_no_training_cat_relu_3 --------------------------
	.section	.nv.info.triton_poi_fused__native_batch_norm_legit_no_training_cat_relu_3,"",@"SHT_CUDA_INFO"
	.sectionflags	@""
	.align	4


	//----- nvinfo : EIATTR_CUDA_API_VERSION
	.align		4
        /*0000*/ 	.byte	0x04, 0x37
        /*0002*/ 	.short	(.L_11 - .L_10)
.L_10:
        /*0004*/ 	.word	0x0000007c


	//----- nvinfo : EIATTR_KPARAM_INFO
	.align		4
.L_11:
        /*0008*/ 	.byte	0x04, 0x17
        /*000a*/ 	.short	(.L_13 - .L_12)
.L_12:
        /*000c*/ 	.word	0x00000000
        /*0010*/ 	.short	0x0008
        /*0012*/ 	.short	0x0040
        /*0014*/ 	.byte	0x00, 0xf0, 0x11, 0x00


	//----- nvinfo : EIATTR_KPARAM_INFO
	.align		4
.L_13:
        /*0018*/ 	.byte	0x04, 0x17
        /*001a*/ 	.short	(.L_15 - .L_14)
.L_14:
        /*001c*/ 	.word	0x00000000
        /*0020*/ 	.short	0x0007
        /*0022*/ 	.short	0x0038
        /*0024*/ 	.byte	0x00, 0xf4, 0x21, 0x00


	//----- nvinfo : EIATTR_KPARAM_INFO
	.align		4
.L_15:
        /*0028*/ 	.byte	0x04, 0x17
        /*002a*/ 	.short	(.L_17 - .L_16)
.L_16:
        /*002c*/ 	.word	0x00000000
        /*0030*/ 	.short	0x0006
        /*0032*/ 	.short	0x0030
        /*0034*/ 	.byte	0x00, 0xf4, 0x21, 0x00


	//----- nvinfo : EIATTR_KPARAM_INFO
	.align		4
.L_17:
        /*0038*/ 	.byte	0x04, 0x17
        /*003a*/ 	.short	(.L_19 - .L_18)
.L_18:
        /*003c*/ 	.word	0x00000000
        /*0040*/ 	.short	0x0005
        /*0042*/ 	.short	0x0028
        /*0044*/ 	.byte	0x00, 0xf4, 0x21, 0x00


	//----- nvinfo : EIATTR_KPARAM_INFO
	.align		4
.L_19:
        /*0048*/ 	.byte	0x04, 0x17
        /*004a*/ 	.short	(.L_21 - .L_20)
.L_20:
        /*004c*/ 	.word	0x00000000
        /*0050*/ 	.short	0x0004
        /*0052*/ 	.short	0x0020
        /*0054*/ 	.byte	0x00, 0xf4, 0x21, 0x00


	//----- nvinfo : EIATTR_KPARAM_INFO
	.align		4
.L_21:
        /*0058*/ 	.byte	0x04, 0x17
        /*005a*/ 	.short	(.L_23 - .L_22)
.L_22:
        /*005c*/ 	.word	0x00000000
        /*0060*/ 	.short	0x0003
        /*0062*/ 	.short	0x0018
        /*0064*/ 	.byte	0x00, 0xf4, 0x21, 0x00


	//----- nvinfo : EIATTR_KPARAM_INFO
	.align		4
.L_23:
        /*0068*/ 	.byte	0x04, 0x17
        /*006a*/ 	.short	(.L_25 - .L_24)
.L_24:
        /*006c*/ 	.word	0x00000000
        /*0070*/ 	.short	0x0002
        /*0072*/ 	.short	0x0010
        /*0074*/ 	.byte	0x00, 0xf4, 0x21, 0x00


	//----- nvinfo : EIATTR_KPARAM_INFO
	.align		4
.L_25:
        /*0078*/ 	.byte	0x04, 0x17
        /*007a*/ 	.short	(.L_27 - .L_26)
.L_26:
        /*007c*/ 	.word	0x00000000
        /*0080*/ 	.short	0x0001
        /*0082*/ 	.short	0x0008
        /*0084*/ 	.byte	0x00, 0xf4, 0x21, 0x00


	//----- nvinfo : EIATTR_KPARAM_INFO
	.align		4
.L_27:
        /*0088*/ 	.byte	0x04, 0x17
        /*008a*/ 	.short	(.L_29 - .L_28)
.L_28:
        /*008c*/ 	.word	0x00000000
        /*0090*/ 	.short	0x0000
        /*0092*/ 	.short	0x0000
        /*0094*/ 	.byte	0x00, 0xf4, 0x21, 0x00


	//----- nvinfo : EIATTR_SPARSE_MMA_MASK
	.align		4
.L_29:
        /*0098*/ 	.byte	0x03, 0x50
        /*009a*/ 	.short	0x0000


	//----- nvinfo : EIATTR_MAXREG_COUNT
	.align		4
        /*009c*/ 	.byte	0x03, 0x1b
        /*009e*/ 	.short	0x00ff


	//----- nvinfo : EIATTR_EXIT_INSTR_OFFSETS
	.align		4
        /*00a0*/ 	.byte	0x04, 0x1c
        /*00a2*/ 	.short	(.L_31 - .L_30)


	//   ....[0]....
.L_30:
        /*00a4*/ 	.word	0x00000520


	//----- nvinfo : EIATTR_REQNTID
	.align		4
.L_31:
        /*00a8*/ 	.byte	0x04, 0x10
        /*00aa*/ 	.short	(.L_33 - .L_32)
.L_32:
        /*00ac*/ 	.word	0x00000100
        /*00b0*/ 	.word	0x00000001
        /*00b4*/ 	.word	0x00000001


	//----- nvinfo : EIATTR_CBANK_PARAM_SIZE
	.align		4
.L_33:
        /*00b8*/ 	.byte	0x03, 0x19
        /*00ba*/ 	.short	0x0044


	//----- nvinfo : EIATTR_PARAM_CBANK
	.align		4
        /*00bc*/ 	.byte	0x04, 0x0a
        /*00be*/ 	.short	(.L_35 - .L_34)
	.align		4
.L_34:
        /*00c0*/ 	.word	index@(.nv.constant0.triton_poi_fused__native_batch_norm_legit_no_training_cat_relu_3)
        /*00c4*/ 	.short	0x0210
        /*00c6*/ 	.short	0x0044


	//----- nvinfo : EIATTR_SW_WAR
	.align		4
.L_35:
        /*00c8*/ 	.byte	0x04, 0x36
        /*00ca*/ 	.short	(.L_37 - .L_36)
.L_36:
        /*00cc*/ 	.word	0x00000008
.L_37:


//--------------------- .nv.callgraph             --------------------------
	.section	.nv.callgraph,"",@"SHT_CUDA_CALLGRAPH"
	.align	4
	.sectionentsize	8
	.align		4
        /*0000*/ 	.word	0x00000000
	.align		4
        /*0004*/ 	.word	0xffffffff
	.align		4
        /*0008*/ 	.word	0x00000000
	.align		4
        /*000c*/ 	.word	0xfffffffe
	.align		4
        /*0010*/ 	.word	0x00000000
	.align		4
        /*0014*/ 	.word	0xfffffffd
	.align		4
        /*0018*/ 	.word	0x00000000
	.align		4
        /*001c*/ 	.word	0xfffffffc


//--------------------- .nv.constant4             --------------------------
	.section	.nv.constant4,"a",@progbits
	.align	8
	.align		8
.nv.constant4:
        /*0000*/ 	.dword	_$_str
	.align		8
        /*0008*/ 	.dword	_$_str_$_2


//--------------------- .text.triton_poi_fused__native_batch_norm_legit_no_training_cat_relu_3 --------------------------
	.section	.text.triton_poi_fused__native_batch_norm_legit_no_training_cat_relu_3,"ax",@progbits
	.align	128
        .global         triton_poi_fused__native_batch_norm_legit_no_training_cat_relu_3
        .type           triton_poi_fused__native_batch_norm_legit_no_training_cat_relu_3,@function
        .size           triton_poi_fused__native_batch_norm_legit_no_training_cat_relu_3,(.L_x_1 - triton_poi_fused__native_batch_norm_legit_no_training_cat_relu_3)
        .other          triton_poi_fused__native_batch_norm_legit_no_training_cat_relu_3,@"STO_CUDA_ENTRY STV_DEFAULT"
triton_poi_fused__native_batch_norm_legit_no_training_cat_relu_3:
.text.triton_poi_fused__native_batch_norm_legit_no_training_cat_relu_3:
[----:B------:R-:W-:Y:S01]  /*0000*/  LDC R1, c[0x0][0x28] ;  /* 0x00000a00ff017b82 */ /* 0x000fe20000000800 */
[----:B------:R-:W1:Y:S07]  /*0010*/  S2R R0, SR_TID.X ;  /* 0x0000000000007919 */ /* 0x000e6e0000002100 */
[----:B------:R-:W2:Y:S01]  /*0020*/  LDC.64 R4, c[0x0][0x228] ;  /* 0x00008a00ff047b82 */ /* 0x000ea20000000a00 */
[----:B------:R-:W-:Y:S01]  /*0030*/  ULDC.64 UR4, c[0x0][0x208] ;  /* 0x0000820000047ab9 */ /* 0x000fe20000000a00 */
[----:B------:R-:W-:Y:S01]  /*0040*/  ULDC.64 UR6, c[0x0][0x218] ;  /* 0x0000860000067ab9 */ /* 0x000fe20000000a00 */
[----:B------:R-:W3:Y:S01]  /*0050*/  S2R R3, SR_CTAID.X ;  /* 0x0000000000037919 */ /* 0x000ee20000002500 */
[----:B-1----:R-:W-:-:S05]  /*0060*/  IMAD.SHL.U32 R0, R0, 0x2, RZ ;  /* 0x0000000200007824 */ /* 0x002fca00078e00ff */
[----:B------:R-:W-:-:S05]  /*0070*/  LOP3.LUT R0, R0, 0x1fe, RZ, 0xc0, !PT ;  /* 0x000001fe00007812 */ /* 0x000fca00078ec0ff */
[----:B---3--:R-:W-:-:S05]  /*0080*/  IMAD R0, R3, 0x200, R0 ;  /* 0x0000020003007824 */ /* 0x008fca00078e0200 */
[----:B------:R-:W-:-:S04]  /*0090*/  SHF.R.S32.HI R3, RZ, 0x1f, R0 ;  /* 0x0000001fff037819 */ /* 0x000fc80000011400 */
[----:B------:R-:W-:-:S04]  /*00a0*/  LEA.HI R8, R3, R0, RZ, 0xf ;  /* 0x0000000003087211 */ /* 0x000fc800078f78ff */
[----:B------:R-:W-:-:S05]  /*00b0*/  SHF.R.S32.HI R6, RZ, 0xf, R8 ;  /* 0x0000000fff067819 */ /* 0x000fca0000011408 */
[----:B------:R-:W-:-:S05]  /*00c0*/  IMAD.HI R2, R6, 0x4ec4ec4f, RZ ;  /* 0x4ec4ec4f06027827 */ /* 0x000fca00078e02ff */
[----:B------:R-:W-:-:S04]  /*00d0*/  SHF.R.U32.HI R3, RZ, 0x1f, R2 ;  /* 0x0000001fff037819 */ /* 0x000fc80000011602 */
[----:B------:R-:W-:-:S05]  /*00e0*/  LEA.HI.SX32 R3, R2, R3, 0x1c ;  /* 0x0000000302037211 */ /* 0x000fca00078fe2ff */
[----:B------:R-:W-:Y:S02]  /*00f0*/  IMAD R6, R3, -0x34, R6 ;  /* 0xffffffcc03067824 */ /* 0x000fe400078e0206 */
[----:B------:R-:W-:Y:S01]  /*0100*/  IMAD.HI R9, R0, 0x4ec4ec4f, RZ ;  /* 0x4ec4ec4f00097827 */ /* 0x000fe200078e02ff */
[----:B------:R-:W1:Y:S03]  /*0110*/  LDC.64 R2, c[0x0][0x210] ;  /* 0x00008400ff027b82 */ /* 0x000e660000000a00 */
[----:B--2---:R-:W-:-:S05]  /*0120*/  IMAD.WIDE R4, R6, 0x4, R4 ;  /* 0x0000000406047825 */ /* 0x004fca00078e0204 */
[----:B------:R2:W3:Y:S01]  /*0130*/  LDG.E.EL R7, desc[UR4][R4.64] ;  /* 0x0000000404077981 */ /* 0x0004e2000c2e1900 */
[----:B------:R-:W-:-:S04]  /*0140*/  SHF.R.U32.HI R10, RZ, 0x1f, R9 ;  /* 0x0000001fff0a7819 */ /* 0x000fc80000011609 */
[----:B------:R-:W-:Y:S01]  /*0150*/  LEA.HI.SX32 R11, R9, R10, 0xd ;  /* 0x0000000a090b7211 */ /* 0x000fe200078f6aff */
[----:B------:R-:W-:Y:S01]  /*0160*/  IMAD.SHL.U32 R10, R6, 0x8000, RZ ;  /* 0x00008000060a7824 */ /* 0x000fe200078e00ff */
[----:B------:R-:W-:-:S03]  /*0170*/  LOP3.LUT R9, R8, 0xffff8000, RZ, 0xc0, !PT ;  /* 0xffff800008097812 */ /* 0x000fc600078ec0ff */
[C---:B------:R-:W-:Y:S02]  /*0180*/  IMAD R12, R11.reuse, 0x60000, RZ ;  /* 0x000600000b0c7824 */ /* 0x040fe400078e02ff */
[----:B------:R-:W-:Y:S02]  /*0190*/  IMAD.IADD R9, R0, 0x1, -R9 ;  /* 0x0000000100097824 */ /* 0x000fe400078e0a09 */
[C---:B------:R-:W-:Y:S01]  /*01a0*/  IMAD R8, R11.reuse, -0x1a0000, R0 ;  /* 0xffe600000b087824 */ /* 0x040fe200078e0200 */
[--C-:B------:R-:W-:Y:S02]  /*01b0*/  SHF.R.S32.HI R13, RZ, 0x1f, R12.reuse ;  /* 0x0000001fff0d7819 */ /* 0x100fe4000001140c */
[----:B--2---:R-:W-:Y:S01]  /*01c0*/  IADD3 R5, P0, P1, R10, R9, R12 ;  /* 0x000000090a057210 */ /* 0x004fe2000791e00c */
[----:B------:R-:W-:Y:S01]  /*01d0*/  IMAD R17, R11, 0x140000, R8 ;  /* 0x001400000b117824 */ /* 0x000fe200078e0208 */
[----:B------:R-:W-:Y:S02]  /*01e0*/  SHF.R.S32.HI R4, RZ, 0x1f, R9 ;  /* 0x0000001fff047819 */ /* 0x000fe40000011409 */
[----:B------:R-:W2:Y:S01]  /*01f0*/  LDC.64 R8, c[0x0][0x220] ;  /* 0x00008800ff087b82 */ /* 0x000ea20000000a00 */
[----:B------:R-:W-:Y:S01]  /*0200*/  SHF.R.S32.HI R10, RZ, 0x1f, R10 ;  /* 0x0000001fff0a7819 */ /* 0x000fe2000001140a */
[----:B-1----:R-:W-:Y:S01]  /*0210*/  IMAD.WIDE R16, R17, 0x4, R2 ;  /* 0x0000000411107825 */ /* 0x002fe200078e0202 */
[----:B------:R-:W-:-:S02]  /*0220*/  LEA R18, P2, R5, UR6, 0x2 ;  /* 0x0000000605127c11 */ /* 0x000fc4000f8410ff */
[----:B------:R-:W-:Y:S02]  /*0230*/  CS2R R2, SRZ ;  /* 0x0000000000027805 */ /* 0x000fe4000001ff00 */
[----:B------:R-:W-:Y:S02]  /*0240*/  IADD3.X R4, R10, R4, R13, P0, P1 ;  /* 0x000000040a047210 */ /* 0x000fe400007e240d */
[C---:B------:R-:W-:Y:S01]  /*0250*/  ISETP.GE.AND P1, PT, R6.reuse, 0x28, PT ;  /* 0x000000280600780c */ /* 0x040fe20003f26270 */
[----:B------:R-:W1:Y:S01]  /*0260*/  LDC.64 R12, c[0x0][0x230] ;  /* 0x00008c00ff0c7b82 */ /* 0x000e620000000a00 */
[----:B------:R-:W-:Y:S02]  /*0270*/  ISETP.GT.AND P0, PT, R6, 0x27, PT ;  /* 0x000000270600780c */ /* 0x000fe40003f04270 */
[----:B------:R-:W-:-:S05]  /*0280*/  LEA.HI.X R19, R5, UR7, R4, 0x2, P2 ;  /* 0x0000000705137c11 */ /* 0x000fca00090f1404 */
[----:B------:R-:W4:Y:S01]  /*0290*/  LDC.64 R10, c[0x0][0x238] ;  /* 0x00008e00ff0a7b82 */ /* 0x000f220000000a00 */
[----:B------:R-:W-:-:S03]  /*02a0*/  CS2R R4, SRZ ;  /* 0x0000000000047805 */ /* 0x000fc6000001ff00 */
[----:B------:R-:W5:Y:S01]  /*02b0*/  @!P1 LDG.E.64 R2, desc[UR4][R16.64] ;  /* 0x0000000410029981 */ /* 0x000f62000c1e1b00 */
[----:B--2---:R-:W-:-:S03]  /*02c0*/  IMAD.WIDE R8, R6, 0x4, R8 ;  /* 0x0000000406087825 */ /* 0x004fc600078e0208 */
[----:B------:R-:W2:Y:S04]  /*02d0*/  @P0 LDG.E.64 R4, desc[UR4][R18.64+-0x500000] ;  /* 0xb000000412040981 */ /* 0x000ea8000c1e1b00 */
[----:B------:R1:W2:Y:S02]  /*02e0*/  LDG.E.EL R8, desc[UR4][R8.64] ;  /* 0x0000000408087981 */ /* 0x0002a4000c2e1900 */
[----:B-1----:R-:W-:-:S06]  /*02f0*/  IMAD.WIDE R12, R6, 0x4, R12 ;  /* 0x00000004060c7825 */ /* 0x002fcc00078e020c */
[----:B------:R-:W2:Y:S01]  /*0300*/  LDG.E.EL R12, desc[UR4][R12.64] ;  /* 0x000000040c0c7981 */ /* 0x000ea2000c2e1900 */
[----:B----4-:R-:W-:Y:S02]  /*0310*/  IMAD.WIDE R14, R6, 0x4, R10 ;  /* 0x00000004060e7825 */ /* 0x010fe400078e020a */
[----:B------:R-:W1:Y:S04]  /*0320*/  LDC.64 R10, c[0x0][0x240] ;  /* 0x00009000ff0a7b82 */ /* 0x000e680000000a00 */
[----:B------:R-:W4:Y:S01]  /*0330*/  LDG.E.EL R15, desc[UR4][R14.64] ;  /* 0x000000040e0f7981 */ /* 0x000f22000c2e1900 */
[----:B0-----:R-:W-:Y:S02]  /*0340*/  IMAD.MOV.U32 R9, RZ, RZ, 0x3e800000 ;  /* 0x3e800000ff097424 */ /* 0x001fe400078e00ff */
[----:B-1----:R-:W-:-:S04]  /*0350*/  IMAD.WIDE R10, R0, 0x4, R10 ;  /* 0x00000004000a7825 */ /* 0x002fc800078e020a */
[----:B---3--:R-:W-:Y:S02]  /*0360*/  FADD R20, R7, 9.9999997473787516356e-06 ;  /* 0x3727c5ac07147421 */ /* 0x008fe40000000000 */
[----:B------:R-:W0:Y:S02]  /*0370*/  LDC.64 R6, c[0x0][0x248] ;  /* 0x00009200ff067b82 */ /* 0x000e240000000a00 */
[----:B------:R-:W1:Y:S02]  /*0380*/  MUFU.SQRT R16, R20 ;  /* 0x0000001400107308 */ /* 0x000e640000002000 */
[C---:B-1----:R-:W-:Y:S02]  /*0390*/  FSETP.GT.AND P2, PT, R16.reuse, 8.50705917302346158658e+37, PT ;  /* 0x7e8000001000780b */ /* 0x042fe40003f44000 */
[----:B------:R-:W-:-:S11]  /*03a0*/  FSETP.GEU.AND P3, PT, R16, 1.175494350822287508e-38, PT ;  /* 0x008000001000780b */ /* 0x000fd60003f6e000 */
[----:B------:R-:W-:-:S04]  /*03b0*/  @P2 FMUL R16, R16, 0.25 ;  /* 0x3e80000010102820 */ /* 0x000fc80000400000 */
[----:B------:R-:W-:-:S06]  /*03c0*/  @!P3 FMUL R16, R16, 16777216 ;  /* 0x4b8000001010b820 */ /* 0x000fcc0000400000 */
[----:B------:R-:W1:Y:S01]  /*03d0*/  MUFU.RCP R16, R16 ;  /* 0x0000001000107308 */ /* 0x000e620000001000 */
[----:B------:R-:W-:Y:S02]  /*03e0*/  FSEL R9, R9, 1, P2 ;  /* 0x3f80000009097808 */ /* 0x000fe40001000000 */
[----:B-----5:R-:W-:Y:S02]  /*03f0*/  SEL R2, R2, RZ, !P1 ;  /* 0x000000ff02027207 */ /* 0x020fe40004800000 */
[----:B------:R-:W-:Y:S02]  /*0400*/  SEL R3, R3, RZ, !P1 ;  /* 0x000000ff03037207 */ /* 0x000fe40004800000 */
[----:B--2---:R-:W-:Y:S01]  /*0410*/  @P1 SEL R2, R4, RZ, P0 ;  /* 0x000000ff04021207 */ /* 0x004fe20000000000 */
[----:B------:R-:W-:Y:S01]  /*0420*/  @!P3 FMUL R9, R9, 16777216 ;  /* 0x4b8000000909b820 */ /* 0x000fe20000400000 */
[----:B------:R-:W-:-:S03]  /*0430*/  @P1 SEL R3, R5, RZ, P0 ;  /* 0x000000ff05031207 */ /* 0x000fc60000000000 */
[C---:B------:R-:W-:Y:S02]  /*0440*/  FADD R4, -R8.reuse, R2 ;  /* 0x0000000208047221 */ /* 0x040fe40000000100 */
[----:B------:R-:W-:Y:S01]  /*0450*/  FADD R8, -R8, R3 ;  /* 0x0000000308087221 */ /* 0x000fe20000000100 */
[----:B-1----:R-:W-:-:S04]  /*0460*/  FMUL R9, R16, R9 ;  /* 0x0000000910097220 */ /* 0x002fc80000400000 */
[-C--:B------:R-:W-:Y:S01]  /*0470*/  FMUL R4, R4, R9.reuse ;  /* 0x0000000904047220 */ /* 0x080fe20000400000 */
[----:B------:R-:W-:-:S03]  /*0480*/  FMUL R8, R8, R9 ;  /* 0x0000000908087220 */ /* 0x000fc60000400000 */
[C-C-:B----4-:R-:W-:Y:S01]  /*0490*/  FFMA R4, R12.reuse, R4, R15.reuse ;  /* 0x000000040c047223 */ /* 0x150fe2000000000f */
[----:B------:R-:W-:-:S04]  /*04a0*/  FFMA R8, R12, R8, R15 ;  /* 0x000000080c087223 */ /* 0x000fc8000000000f */
[----:B------:R-:W-:Y:S02]  /*04b0*/  FSETP.GEU.AND P0, PT, R4, RZ, PT ;  /* 0x000000ff0400720b */ /* 0x000fe40003f0e000 */
[----:B------:R-:W-:Y:S01]  /*04c0*/  FSETP.GEU.AND P1, PT, R8, RZ, PT ;  /* 0x000000ff0800720b */ /* 0x000fe20003f2e000 */
[----:B0-----:R-:W-:Y:S01]  /*04d0*/  IMAD.WIDE R6, R0, 0x4, R6 ;  /* 0x0000000400067825 */ /* 0x001fe200078e0206 */
[----:B------:R-:W-:Y:S02]  /*04e0*/  FSEL R4, R4, RZ, P0 ;  /* 0x000000ff04047208 */ /* 0x000fe40000000000 */
[----:B------:R-:W-:Y:S01]  /*04f0*/  FSEL R5, R8, RZ, P1 ;  /* 0x000000ff08057208 */ /* 0x000fe20000800000 */
[----:B------:R-:W-:Y:S04]  /*0500*/  STG.E.64 desc[UR4][R10.64], R2 ;  /* 0x000000020a007986 */ /* 0x000fe8000c101b04 */
[----:B------:R-:W-:Y:S01]  /*0510*/  STG.E.64 desc[UR4][R6.64], R4 ;  /* 0x0000000406007986 */ /* 0x000fe2000c101b04 */
[----:B------:R-:W-:Y:S05]  /*0520*/  EXIT ;  /* 0x000000000000794d */ /* 0x000fea0003800000 */
.L_x_0:
[----:B------:R-:W-:-:S00]  /*0530*/  BRA `(.L_x_0) ;  /* 0xfffffffc00fc7947 */ /* 0x000fc0000383ffff */
[----:B------:R-:W-:-:S00]  /*0540*/  NOP ;  /* 0x0000000000007918 */ /* 0x000fc00000000000 */
        /* <DEDUP_REMOVED lines=11> */
.L_x_1:


//--------------------- .nv.global.init           --------------------------
	.section	.nv.global.init,"aw",@progbits
.nv.global.init:
	.type		_$_str,@object
	.size		_$_str,(_$_str_$_2 - _$_str)
_$_str:
        /*0000*/ 	.byte	0x5f, 0x5f, 0x43, 0x55, 0x44, 0x41, 0x5f, 0x46, 0x54, 0x5a, 0x00
	.type		_$_str_$_2,@object
	.size		_$_str_$_2,(.L_1 - _$_str_$_2)
_$_str_$_2:
        /*000b*/ 	.byte	0x5f, 0x5f, 0x43, 0x55, 0x44, 0x41, 0x5f, 0x50, 0x52, 0x45, 0x43, 0x5f, 0x53, 0x51, 0x52, 0x54
        /*001b*/ 	.byte	0x00
.L_1:


//--------------------- .nv.constant0.triton_poi_fused__native_batch_norm_legit_no_training_cat_relu_3 --------------------------
	.section	.nv.constant0.triton_poi_fused__native_batch_norm_legit_no_training_cat_relu_3,"a",@progbits
	.sectionflags	@""
	.align	4
.nv.constant0.triton_poi_fused__native_batch_norm_legit_no_training_cat_relu_3:
	.zero		596
